//
// Generated by NVIDIA NVVM Compiler
//
// Compiler Build ID: CL-36424714
// Cuda compilation tools, release 13.0, V13.0.88
// Based on NVVM 20.0.0
//

.version 9.0
.target sm_100
.address_size 64

	// .globl	_Z10cuda_CryptPhS_

.visible .entry _Z10cuda_CryptPhS_(
	.param .u64 .ptr .align 1 _Z10cuda_CryptPhS__param_0,
	.param .u64 .ptr .align 1 _Z10cuda_CryptPhS__param_1
)
{
	.reg .pred 	%p<35>;
	.reg .b16 	%rs<113>;
	.reg .b32 	%r<11>;
	.reg .b64 	%rd<5>;

	ld.param.u64 	%rd3, [_Z10cuda_CryptPhS__param_0];
	ld.param.u64 	%rd4, [_Z10cuda_CryptPhS__param_1];
	cvta.to.global.u64 	%rd1, %rd3;
	cvta.to.global.u64 	%rd2, %rd4;
	mov.u32 	%r6, %ctaid.x;
	mov.u32 	%r7, %tid.x;
	cvt.u16.u32 	%rs22, %r6;
	add.s16 	%rs1, %rs22, 97;
	cvt.u16.u32 	%rs23, %r7;
	add.s16 	%rs2, %rs23, 97;
	add.s16 	%rs3, %rs22, 99;
	add.s16 	%rs4, %rs22, 95;
	add.s16 	%rs5, %rs22, 98;
	add.s16 	%rs6, %rs23, 100;
	add.s16 	%rs7, %rs23, 94;
	add.s16 	%rs8, %rs23, 96;
	sub.s16 	%rs9, 95, %rs22;
	add.s16 	%rs10, %rs22, 74;
	sub.s16 	%rs11, 99, %rs22;
	add.s16 	%rs12, %rs22, 70;
	sub.s16 	%rs13, 96, %rs22;
	add.s16 	%rs14, %rs22, 73;
	sub.s16 	%rs15, 94, %rs23;
	add.s16 	%rs16, %rs23, 75;
	sub.s16 	%rs17, 100, %rs23;
	add.s16 	%rs18, %rs23, 69;
	sub.s16 	%rs19, 98, %rs23;
	add.s16 	%rs20, %rs23, 71;
	mov.b32 	%r9, 0;
$L__BB0_1:
	mov.b32 	%r10, 0;
$L__BB0_2:
	cvt.u16.u32 	%rs24, %r9;
	add.s16 	%rs25, %rs24, 46;
	and.b16  	%rs26, %rs25, 255;
	setp.lt.u16 	%p1, %rs26, 48;
	setp.gt.u16 	%p2, %rs26, 57;
	add.s16 	%rs27, %rs24, 50;
	and.b16  	%rs28, %rs27, 255;
	setp.lt.u16 	%p3, %rs28, 48;
	setp.gt.u16 	%p4, %rs28, 57;
	and.b16  	%rs29, %rs8, 255;
	setp.lt.u16 	%p5, %rs29, 97;
	setp.gt.u16 	%p6, %rs29, 122;
	and.b16  	%rs30, %rs7, 255;
	setp.lt.u16 	%p7, %rs30, 97;
	setp.gt.u16 	%p8, %rs30, 122;
	and.b16  	%rs31, %rs6, 255;
	setp.lt.u16 	%p9, %rs31, 97;
	setp.gt.u16 	%p10, %rs31, 122;
	and.b16  	%rs32, %rs5, 255;
	setp.lt.u16 	%p11, %rs32, 97;
	setp.gt.u16 	%p12, %rs32, 122;
	and.b16  	%rs33, %rs4, 255;
	setp.lt.u16 	%p13, %rs33, 97;
	setp.gt.u16 	%p14, %rs33, 122;
	and.b16  	%rs34, %rs3, 255;
	setp.lt.u16 	%p15, %rs34, 97;
	setp.gt.u16 	%p16, %rs34, 122;
	cvt.u16.u32 	%rs21, %r10;
	add.s16 	%rs35, %rs21, 52;
	and.b16  	%rs36, %rs35, 255;
	add.s16 	%rs37, %rs21, 44;
	and.b16  	%rs38, %rs37, 255;
	selp.b16 	%rs39, %rs9, %rs3, %p15;
	selp.b16 	%rs40, %rs10, %rs39, %p16;
	and.b16  	%rs41, %rs40, 255;
	selp.b16 	%rs42, %rs11, %rs4, %p13;
	selp.b16 	%rs43, %rs12, %rs42, %p14;
	and.b16  	%rs44, %rs43, 255;
	selp.b16 	%rs45, %rs13, %rs5, %p11;
	selp.b16 	%rs46, %rs14, %rs45, %p12;
	and.b16  	%rs47, %rs46, 255;
	selp.b16 	%rs48, %rs15, %rs6, %p9;
	selp.b16 	%rs49, %rs16, %rs48, %p10;
	and.b16  	%rs50, %rs49, 255;
	selp.b16 	%rs51, %rs17, %rs7, %p7;
	selp.b16 	%rs52, %rs18, %rs51, %p8;
	and.b16  	%rs53, %rs52, 255;
	selp.b16 	%rs54, %rs19, %rs8, %p5;
	selp.b16 	%rs55, %rs20, %rs54, %p6;
	and.b16  	%rs56, %rs55, 255;
	sub.s16 	%rs57, 46, %rs24;
	selp.b16 	%rs58, %rs57, %rs27, %p3;
	add.s16 	%rs59, %rs24, 41;
	selp.b16 	%rs60, %rs59, %rs58, %p4;
	and.b16  	%rs61, %rs60, 255;
	sub.s16 	%rs62, 50, %rs24;
	selp.b16 	%rs63, %rs62, %rs25, %p1;
	add.s16 	%rs64, %rs24, 37;
	selp.b16 	%rs65, %rs64, %rs63, %p2;
	and.b16  	%rs66, %rs65, 255;
	setp.gt.u16 	%p17, %rs36, 57;
	add.s16 	%rs67, %rs21, 43;
	setp.lt.u16 	%p18, %rs36, 48;
	sub.s16 	%rs68, 44, %rs21;
	selp.b16 	%rs69, %rs68, %rs35, %p18;
	selp.b16 	%rs70, %rs67, %rs69, %p17;
	and.b16  	%rs71, %rs70, 255;
	setp.gt.u16 	%p19, %rs38, 57;
	add.s16 	%rs72, %rs21, 35;
	setp.lt.u16 	%p20, %rs38, 48;
	sub.s16 	%rs73, 52, %rs21;
	selp.b16 	%rs74, %rs73, %rs37, %p20;
	selp.b16 	%rs75, %rs72, %rs74, %p19;
	and.b16  	%rs76, %rs75, 255;
	ld.global.u8 	%rs77, [%rd1];
	setp.eq.s16 	%p21, %rs41, %rs77;
	selp.u16 	%rs78, 1, 0, %p21;
	ld.global.u8 	%rs79, [%rd1+1];
	setp.eq.s16 	%p22, %rs44, %rs79;
	selp.u16 	%rs80, 1, 0, %p22;
	add.s16 	%rs81, %rs78, %rs80;
	ld.global.u8 	%rs82, [%rd1+2];
	setp.eq.s16 	%p23, %rs47, %rs82;
	selp.u16 	%rs83, 1, 0, %p23;
	add.s16 	%rs84, %rs81, %rs83;
	ld.global.u8 	%rs85, [%rd1+3];
	setp.eq.s16 	%p24, %rs50, %rs85;
	selp.u16 	%rs86, 1, 0, %p24;
	add.s16 	%rs87, %rs84, %rs86;
	ld.global.u8 	%rs88, [%rd1+4];
	setp.eq.s16 	%p25, %rs53, %rs88;
	selp.u16 	%rs89, 1, 0, %p25;
	add.s16 	%rs90, %rs87, %rs89;
	ld.global.u8 	%rs91, [%rd1+5];
	setp.eq.s16 	%p26, %rs56, %rs91;
	selp.u16 	%rs92, 1, 0, %p26;
	add.s16 	%rs93, %rs90, %rs92;
	ld.global.u8 	%rs94, [%rd1+6];
	setp.eq.s16 	%p27, %rs61, %rs94;
	selp.u16 	%rs95, 1, 0, %p27;
	add.s16 	%rs96, %rs93, %rs95;
	ld.global.u8 	%rs97, [%rd1+7];
	setp.eq.s16 	%p28, %rs66, %rs97;
	selp.u16 	%rs98, 1, 0, %p28;
	add.s16 	%rs99, %rs96, %rs98;
	ld.global.u8 	%rs100, [%rd1+8];
	setp.eq.s16 	%p29, %rs71, %rs100;
	selp.u16 	%rs101, 1, 0, %p29;
	add.s16 	%rs102, %rs99, %rs101;
	ld.global.u8 	%rs103, [%rd1+9];
	setp.eq.s16 	%p30, %rs76, %rs103;
	selp.u16 	%rs104, 1, 0, %p30;
	add.s16 	%rs105, %rs102, %rs104;
	ld.global.u8 	%rs106, [%rd1+10];
	setp.eq.s16 	%p31, %rs106, 0;
	selp.u16 	%rs107, 1, 0, %p31;
	add.s16 	%rs108, %rs105, %rs107;
	and.b16  	%rs109, %rs108, 255;
	setp.ne.s16 	%p32, %rs109, 11;
	@%p32 bra 	$L__BB0_4;
	add.s16 	%rs110, %rs21, 48;
	st.global.u8 	[%rd2], %rs1;
	st.global.u8 	[%rd2+1], %rs2;
	add.s16 	%rs112, %rs24, 48;
	st.global.u8 	[%rd2+2], %rs112;
	st.global.u8 	[%rd2+3], %rs110;
$L__BB0_4:
	add.s32 	%r10, %r10, 1;
	setp.ne.s32 	%p33, %r10, 10;
	@%p33 bra 	$L__BB0_2;
	add.s32 	%r9, %r9, 1;
	setp.ne.s32 	%p34, %r9, 10;
	@%p34 bra 	$L__BB0_1;
	ret;

}


// ===== COMPILED SASS (sm_100) =====

	.target	sm_100

	.elftype	@"ET_EXEC"


//--------------------- .note.nv.tkinfo           --------------------------
	.section	.note.nv.tkinfo,"",@"SHT_NOTE"
	.sectionflags	@"SHF_NOTE_NV_TKINFO"
	.tkinfo
        /*0018*/ 	.word	0x00000002
        /*0030*/ 	.string	""
        /*0030*/ 	.string	"ptxas"
        /*0030*/ 	.string	"Cuda compilation tools, release 13.0, V13.0.88"
        /*0030*/ 	.string	"Build cuda_13.0.r13.0/compiler.36424714_0"
        /*0030*/ 	.string	"-arch sm_100 -m 64 "



//--------------------- .note.nv.cuinfo           --------------------------
	.section	.note.nv.cuinfo,"",@"SHT_NOTE"
	.sectionflags	@"SHF_NOTE_NV_CUINFO"
        /*0018*/ 	.short	0x0002
        /*001a*/ 	.short	0x0064
        /*001c*/ 	.short	0x0082
	.zero		2


//--------------------- .nv.info                  --------------------------
	.section	.nv.info,"",@"SHT_CUDA_INFO"
	.align	4


	//----- nvinfo : EIATTR_REGCOUNT
	.align		4
        /*0000*/ 	.byte	0x04, 0x2f
        /*0002*/ 	.short	(.L_1 - .L_0)
	.align		4
.L_0:
        /*0004*/ 	.word	index@(_Z10cuda_CryptPhS_)
        /*0008*/ 	.word	0x00000020


	//----- nvinfo : EIATTR_FRAME_SIZE
	.align		4
.L_1:
        /*000c*/ 	.byte	0x04, 0x11
        /*000e*/ 	.short	(.L_3 - .L_2)
	.align		4
.L_2:
        /*0010*/ 	.word	index@(_Z10cuda_CryptPhS_)
        /*0014*/ 	.word	0x00000000


	//----- nvinfo : EIATTR_MIN_STACK_SIZE
	.align		4
.L_3:
        /*0018*/ 	.byte	0x04, 0x12
        /*001a*/ 	.short	(.L_5 - .L_4)
	.align		4
.L_4:
        /*001c*/ 	.word	index@(_Z10cuda_CryptPhS_)
        /*0020*/ 	.word	0x00000000
.L_5:


//--------------------- .nv.compat                --------------------------
	.section	.nv.compat,"",@"SHT_CUDA_COMPAT_INFO"
	.align	4
        /*0000*/ 	.byte	0x02, 0x09, 0x00, 0x00, 0x02, 0x02, 0x01, 0x00, 0x02, 0x05, 0x05, 0x00, 0x03, 0x07, 0x01, 0x01
        /*0010*/ 	.byte	0x02, 0x03, 0x00, 0x00, 0x02, 0x06, 0x01, 0x00, 0x04, 0x0b, 0x08, 0x00, 0x09, 0x00, 0x00, 0x00
        /*0020*/ 	.byte	0x00, 0x00, 0x00, 0x00


//--------------------- .nv.info._Z10cuda_CryptPhS_ --------------------------
	.section	.nv.info._Z10cuda_CryptPhS_,"",@"SHT_CUDA_INFO"
	.sectionflags	@""
	.align	4


	//----- nvinfo : EIATTR_CUDA_API_VERSION
	.align		4
        /*0000*/ 	.byte	0x04, 0x37
        /*0002*/ 	.short	(.L_7 - .L_6)
.L_6:
        /*0004*/ 	.word	0x00000082


	//----- nvinfo : EIATTR_KPARAM_INFO
	.align		4
.L_7:
        /*0008*/ 	.byte	0x04, 0x17
        /*000a*/ 	.short	(.L_9 - .L_8)
.L_8:
        /*000c*/ 	.word	0x00000000
        /*0010*/ 	.short	0x0001
        /*0012*/ 	.short	0x0008
        /*0014*/ 	.byte	0x00, 0xf5, 0x21, 0x00


	//----- nvinfo : EIATTR_KPARAM_INFO
	.align		4
.L_9:
        /*0018*/ 	.byte	0x04, 0x17
        /*001a*/ 	.short	(.L_11 - .L_10)
.L_10:
        /*001c*/ 	.word	0x00000000
        /*0020*/ 	.short	0x0000
        /*0022*/ 	.short	0x0000
        /*0024*/ 	.byte	0x00, 0xf5, 0x21, 0x00


	//----- nvinfo : EIATTR_SPARSE_MMA_MASK
	.align		4
.L_11:
        /*0028*/ 	.byte	0x03, 0x50
        /*002a*/ 	.short	0x0000


	//----- nvinfo : EIATTR_MAXREG_COUNT
	.align		4
        /*002c*/ 	.byte	0x03, 0x1b
        /*002e*/ 	.short	0x00ff


	//----- nvinfo : EIATTR_MERCURY_ISA_VERSION
	.align		4
        /*0030*/ 	.byte	0x03, 0x5f
        /*0032*/ 	.short	0x0101


	//----- nvinfo : EIATTR_VRC_CTA_INIT_COUNT
	.align		4
        /*0034*/ 	.byte	0x02, 0x4a
	.zero		1
	.zero		1


	//----- nvinfo : EIATTR_EXIT_INSTR_OFFSETS
	.align		4
        /*0038*/ 	.byte	0x04, 0x1c
        /*003a*/ 	.short	(.L_13 - .L_12)


	//   ....[0]....
.L_12:
        /*003c*/ 	.word	0x000029b0


	//----- nvinfo : EIATTR_CBANK_PARAM_SIZE
	.align		4
.L_13:
        /*0040*/ 	.byte	0x03, 0x19
        /*0042*/ 	.short	0x0010


	//----- nvinfo : EIATTR_PARAM_CBANK
	.align		4
        /*0044*/ 	.byte	0x04, 0x0a
        /*0046*/ 	.short	(.L_15 - .L_14)
	.align		4
.L_14:
        /*0048*/ 	.word	index@(.nv.constant0._Z10cuda_CryptPhS_)
        /*004c*/ 	.short	0x0380
        /*004e*/ 	.short	0x0010


	//----- nvinfo : EIATTR_SW_WAR
	.align		4
.L_15:
        /*0050*/ 	.byte	0x04, 0x36
        /*0052*/ 	.short	(.L_17 - .L_16)
.L_16:
        /*0054*/ 	.word	0x00000008
.L_17:


//--------------------- .nv.callgraph             --------------------------
	.section	.nv.callgraph,"",@"SHT_CUDA_CALLGRAPH"
	.align	4
	.sectionentsize	8
	.align		4
        /*0000*/ 	.word	0x00000000
	.align		4
        /*0004*/ 	.word	0xffffffff
	.align		4
        /*0008*/ 	.word	0x00000000
	.align		4
        /*000c*/ 	.word	0xfffffffe
	.align		4
        /*0010*/ 	.word	0x00000000
	.align		4
        /*0014*/ 	.word	0xfffffffd
	.align		4
        /*0018*/ 	.word	0x00000000
	.align		4
        /*001c*/ 	.word	0xfffffffc


//--------------------- .text._Z10cuda_CryptPhS_  --------------------------
	.section	.text._Z10cuda_CryptPhS_,"ax",@progbits
	.align	128
        .global         _Z10cuda_CryptPhS_
        .type           _Z10cuda_CryptPhS_,@function
        .size           _Z10cuda_CryptPhS_,(.L_x_2 - _Z10cuda_CryptPhS_)
        .other          _Z10cuda_CryptPhS_,@"STO_CUDA_ENTRY STV_DEFAULT"
_Z10cuda_CryptPhS_:
.text._Z10cuda_CryptPhS_:
[----:B------:R-:W-:Y:S01]  /*0000*/  LDC R1, c[0x0][0x37c] ;  /* 0x0000df00ff017b82 */ /* 0x000fe20000000800 */
[----:B------:R-:W0:Y:S01]  /*0010*/  S2R R2, SR_TID.X ;  /* 0x0000000000027919 */ /* 0x000e220000002100 */
[----:B------:R-:W1:Y:S01]  /*0020*/  LDCU.64 UR4, c[0x0][0x358] ;  /* 0x00006b00ff0477ac */ /* 0x000e620008000a00 */
[----:B------:R-:W2:Y:S01]  /*0030*/  S2R R0, SR_TID.X ;  /* 0x0000000000007919 */ /* 0x000ea20000002100 */
[----:B------:R-:W3:Y:S01]  /*0040*/  S2R R3, SR_CTAID.X ;  /* 0x0000000000037919 */ /* 0x000ee20000002500 */
[----:B0-----:R-:W-:Y:S02]  /*0050*/  VIADD R4, R2, 0x64 ;  /* 0x0000006402047836 */ /* 0x001fe40000000000 */
[----:B------:R-:W-:Y:S02]  /*0060*/  IMAD.MOV R12, RZ, RZ, -R2 ;  /* 0x000000ffff0c7224 */ /* 0x000fe400078e0a02 */
[----:B--2---:R-:W-:Y:S01]  /*0070*/  IMAD.MOV R8, RZ, RZ, -R0 ;  /* 0x000000ffff087224 */ /* 0x004fe200078e0a00 */
[----:B------:R-:W-:Y:S01]  /*0080*/  LOP3.LUT R6, R4, 0xff, RZ, 0xc0, !PT ;  /* 0x000000ff04067812 */ /* 0x000fe200078ec0ff */
[----:B------:R-:W-:Y:S01]  /*0090*/  VIADD R5, R2, 0x5e ;  /* 0x0000005e02057836 */ /* 0x000fe20000000000 */
[----:B------:R-:W-:-:S02]  /*00a0*/  PRMT R12, R12, 0x7710, RZ ;  /* 0x000077100c0c7816 */ /* 0x000fc400000000ff */
[C---:B------:R-:W-:Y:S02]  /*00b0*/  ISETP.GE.U32.AND P3, PT, R6.reuse, 0x61, PT ;  /* 0x000000610600780c */ /* 0x040fe40003f66070 */
[----:B------:R-:W-:Y:S01]  /*00c0*/  ISETP.GT.U32.AND P4, PT, R6, 0x7a, PT ;  /* 0x0000007a0600780c */ /* 0x000fe20003f84070 */
[----:B------:R-:W-:Y:S01]  /*00d0*/  VIADD R9, R12, 0x5e ;  /* 0x0000005e0c097836 */ /* 0x000fe20000000000 */
[----:B------:R-:W-:Y:S02]  /*00e0*/  PRMT R8, R8, 0x7710, RZ ;  /* 0x0000771008087816 */ /* 0x000fe400000000ff */
[C---:B------:R-:W-:Y:S02]  /*00f0*/  LOP3.LUT R6, R5.reuse, 0xff, RZ, 0xc0, !PT ;  /* 0x000000ff05067812 */ /* 0x040fe400078ec0ff */
[----:B------:R-:W-:Y:S01]  /*0100*/  LOP3.LUT R7, R4, 0xff, RZ, 0xc0, !PT ;  /* 0x000000ff04077812 */ /* 0x000fe200078ec0ff */
[----:B------:R-:W-:Y:S01]  /*0110*/  VIADD R11, R8, 0x5e ;  /* 0x0000005e080b7836 */ /* 0x000fe20000000000 */
[----:B------:R-:W-:Y:S01]  /*0120*/  ISETP.GE.U32.AND P6, PT, R6, 0x61, PT ;  /* 0x000000610600780c */ /* 0x000fe20003fc6070 */
[----:B------:R-:W-:Y:S01]  /*0130*/  VIADD R14, R8, 0x64 ;  /* 0x00000064080e7836 */ /* 0x000fe20000000000 */
[----:B------:R-:W-:Y:S01]  /*0140*/  ISETP.GT.U32.AND P1, PT, R6, 0x7a, PT ;  /* 0x0000007a0600780c */ /* 0x000fe20003f24070 */
[----:B------:R-:W-:Y:S01]  /*0150*/  VIADD R6, R2, 0x4b ;  /* 0x0000004b02067836 */ /* 0x000fe20000000000 */
[----:B------:R-:W-:-:S02]  /*0160*/  LOP3.LUT R10, R5, 0xff, RZ, 0xc0, !PT ;  /* 0x000000ff050a7812 */ /* 0x000fc400078ec0ff */
[----:B------:R-:W-:Y:S02]  /*0170*/  ISETP.GE.U32.AND P5, PT, R7, 0x61, PT ;  /* 0x000000610700780c */ /* 0x000fe40003fa6070 */
[-C--:B------:R-:W-:Y:S02]  /*0180*/  SEL R9, R9, R4.reuse, !P3 ;  /* 0x0000000409097207 */ /* 0x080fe40005800000 */
[C---:B------:R-:W-:Y:S02]  /*0190*/  ISETP.GE.U32.AND P2, PT, R10.reuse, 0x61, PT ;  /* 0x000000610a00780c */ /* 0x040fe40003f46070 */
[----:B------:R-:W-:Y:S02]  /*01a0*/  ISETP.GT.U32.AND P3, PT, R10, 0x7a, PT ;  /* 0x0000007a0a00780c */ /* 0x000fe40003f64070 */
[----:B------:R-:W-:Y:S01]  /*01b0*/  SEL R10, R11, R4, !P5 ;  /* 0x000000040b0a7207 */ /* 0x000fe20006800000 */
[----:B------:R-:W-:Y:S01]  /*01c0*/  VIADD R11, R0, 0x4b ;  /* 0x0000004b000b7836 */ /* 0x000fe20000000000 */
[----:B------:R-:W-:Y:S01]  /*01d0*/  SEL R4, R6, R9, P4 ;  /* 0x0000000906047207 */ /* 0x000fe20002000000 */
[----:B------:R-:W-:Y:S01]  /*01e0*/  VIADD R6, R12, 0x64 ;  /* 0x000000640c067836 */ /* 0x000fe20000000000 */
[----:B------:R-:W-:Y:S01]  /*01f0*/  ISETP.GT.U32.AND P0, PT, R7, 0x7a, PT ;  /* 0x0000007a0700780c */ /* 0x000fe20003f04070 */
[----:B------:R-:W-:Y:S01]  /*0200*/  VIADD R7, R2, 0x60 ;  /* 0x0000006002077836 */ /* 0x000fe20000000000 */
[----:B------:R-:W-:Y:S01]  /*0210*/  LOP3.LUT R4, R4, 0xff, RZ, 0xc0, !PT ;  /* 0x000000ff04047812 */ /* 0x000fe200078ec0ff */
[----:B------:R-:W-:Y:S01]  /*0220*/  VIADD R12, R12, 0x62 ;  /* 0x000000620c0c7836 */ /* 0x000fe20000000000 */
[----:B------:R-:W-:Y:S01]  /*0230*/  SEL R9, R6, R5, !P6 ;  /* 0x0000000506097207 */ /* 0x000fe20007000000 */
[----:B------:R-:W-:Y:S01]  /*0240*/  VIADD R6, R2, 0x45 ;  /* 0x0000004502067836 */ /* 0x000fe20000000000 */
[----:B------:R-:W-:Y:S01]  /*0250*/  SEL R5, R11, R10, P0 ;  /* 0x0000000a0b057207 */ /* 0x000fe20000000000 */
[----:B---3--:R-:W-:Y:S01]  /*0260*/  VIADD R10, R3, 0x63 ;  /* 0x00000063030a7836 */ /* 0x008fe20000000000 */
[----:B------:R-:W-:-:S02]  /*0270*/  LOP3.LUT R13, R7, 0xff, RZ, 0xc0, !PT ;  /* 0x000000ff070d7812 */ /* 0x000fc400078ec0ff */
[----:B------:R-:W-:Y:S02]  /*0280*/  IADD3 R11, PT, PT, R0, 0x5e, RZ ;  /* 0x0000005e000b7810 */ /* 0x000fe40007ffe0ff */
[C---:B------:R-:W-:Y:S02]  /*0290*/  ISETP.GE.U32.AND P4, PT, R13.reuse, 0x61, PT ;  /* 0x000000610d00780c */ /* 0x040fe40003f86070 */
[C---:B------:R-:W-:Y:S02]  /*02a0*/  ISETP.GT.U32.AND P5, PT, R13.reuse, 0x7a, PT ;  /* 0x0000007a0d00780c */ /* 0x040fe40003fa4070 */
[C---:B------:R-:W-:Y:S02]  /*02b0*/  ISETP.GE.U32.AND P6, PT, R13.reuse, 0x61, PT ;  /* 0x000000610d00780c */ /* 0x040fe40003fc6070 */
[----:B------:R-:W-:Y:S02]  /*02c0*/  ISETP.GT.U32.AND P0, PT, R13, 0x7a, PT ;  /* 0x0000007a0d00780c */ /* 0x000fe40003f04070 */
[----:B------:R-:W-:Y:S01]  /*02d0*/  SEL R11, R14, R11, !P2 ;  /* 0x0000000b0e0b7207 */ /* 0x000fe20005000000 */
[----:B------:R-:W-:Y:S01]  /*02e0*/  VIADD R14, R0, 0x45 ;  /* 0x00000045000e7836 */ /* 0x000fe20000000000 */
[----:B------:R-:W-:-:S02]  /*02f0*/  LOP3.LUT R13, R10, 0xff, RZ, 0xc0, !PT ;  /* 0x000000ff0a0d7812 */ /* 0x000fc400078ec0ff */
[----:B------:R-:W-:Y:S02]  /*0300*/  LOP3.LUT R15, R10, 0xff, RZ, 0xc0, !PT ;  /* 0x000000ff0a0f7812 */ /* 0x000fe400078ec0ff */
[----:B------:R-:W-:Y:S02]  /*0310*/  SEL R6, R6, R9, P1 ;  /* 0x0000000906067207 */ /* 0x000fe40000800000 */
[C---:B------:R-:W-:Y:S02]  /*0320*/  ISETP.GE.U32.AND P1, PT, R13.reuse, 0x61, PT ;  /* 0x000000610d00780c */ /* 0x040fe40003f26070 */
[----:B------:R-:W-:Y:S01]  /*0330*/  ISETP.GT.U32.AND P2, PT, R13, 0x7a, PT ;  /* 0x0000007a0d00780c */ /* 0x000fe20003f44070 */
[----:B------:R-:W-:Y:S01]  /*0340*/  VIADD R13, R8, 0x62 ;  /* 0x00000062080d7836 */ /* 0x000fe20000000000 */
[----:B------:R-:W-:Y:S01]  /*0350*/  SEL R9, R12, R7, !P4 ;  /* 0x000000070c097207 */ /* 0x000fe20006000000 */
[----:B------:R-:W-:Y:S01]  /*0360*/  VIADD R12, R0, 0x60 ;  /* 0x00000060000c7836 */ /* 0x000fe20000000000 */
[----:B------:R-:W-:Y:S01]  /*0370*/  SEL R7, R14, R11, P3 ;  /* 0x0000000b0e077207 */ /* 0x000fe20001800000 */
[----:B------:R-:W-:Y:S01]  /*0380*/  VIADD R11, R3, 0x5f ;  /* 0x0000005f030b7836 */ /* 0x000fe20000000000 */
[C---:B------:R-:W-:Y:S01]  /*0390*/  ISETP.GE.U32.AND P3, PT, R15.reuse, 0x61, PT ;  /* 0x000000610f00780c */ /* 0x040fe20003f66070 */
[----:B------:R-:W-:Y:S01]  /*03a0*/  VIADD R8, R2, 0x47 ;  /* 0x0000004702087836 */ /* 0x000fe20000000000 */
[----:B------:R-:W-:-:S02]  /*03b0*/  ISETP.GT.U32.AND P4, PT, R15, 0x7a, PT ;  /* 0x0000007a0f00780c */ /* 0x000fc40003f84070 */
[----:B------:R-:W-:Y:S02]  /*03c0*/  IADD3 R15, PT, PT, RZ, -R3, RZ ;  /* 0x80000003ff0f7210 */ /* 0x000fe40007ffe0ff */
[----:B------:R-:W-:Y:S02]  /*03d0*/  SEL R12, R13, R12, !P6 ;  /* 0x0000000c0d0c7207 */ /* 0x000fe40007000000 */
[----:B------:R-:W-:Y:S02]  /*03e0*/  LOP3.LUT R13, R11, 0xff, RZ, 0xc0, !PT ;  /* 0x000000ff0b0d7812 */ /* 0x000fe400078ec0ff */
[----:B------:R-:W-:Y:S01]  /*03f0*/  SEL R8, R8, R9, P5 ;  /* 0x0000000908087207 */ /* 0x000fe20002800000 */
[----:B------:R-:W-:Y:S01]  /*0400*/  VIADD R9, R0, 0x47 ;  /* 0x0000004700097836 */ /* 0x000fe20000000000 */
[----:B------:R-:W-:Y:S01]  /*0410*/  PRMT R15, R15, 0x7710, RZ ;  /* 0x000077100f0f7816 */ /* 0x000fe200000000ff */
[----:B------:R-:W-:Y:S01]  /*0420*/  VIADD R0, R3, 0x62 ;  /* 0x0000006203007836 */ /* 0x000fe20000000000 */
[----:B------:R-:W-:-:S02]  /*0430*/  ISETP.GE.U32.AND P5, PT, R13, 0x61, PT ;  /* 0x000000610d00780c */ /* 0x000fc40003fa6070 */
[----:B------:R-:W-:Y:S01]  /*0440*/  ISETP.GT.U32.AND P6, PT, R13, 0x7a, PT ;  /* 0x0000007a0d00780c */ /* 0x000fe20003fc4070 */
[----:B------:R-:W-:Y:S01]  /*0450*/  VIADD R13, R15, 0x5f ;  /* 0x0000005f0f0d7836 */ /* 0x000fe20000000000 */
[----:B------:R-:W-:Y:S02]  /*0460*/  LOP3.LUT R16, R11, 0xff, RZ, 0xc0, !PT ;  /* 0x000000ff0b107812 */ /* 0x000fe400078ec0ff */
[----:B------:R-:W-:Y:S01]  /*0470*/  SEL R9, R9, R12, P0 ;  /* 0x0000000c09097207 */ /* 0x000fe20000000000 */
[----:B------:R-:W-:Y:S01]  /*0480*/  VIADD R12, R15, 0x63 ;  /* 0x000000630f0c7836 */ /* 0x000fe20000000000 */
[----:B------:R-:W-:Y:S02]  /*0490*/  ISETP.GE.U32.AND P0, PT, R16, 0x61, PT ;  /* 0x000000611000780c */ /* 0x000fe40003f06070 */
[----:B------:R-:W-:Y:S02]  /*04a0*/  LOP3.LUT R17, R0, 0xff, RZ, 0xc0, !PT ;  /* 0x000000ff00117812 */ /* 0x000fe400078ec0ff */
[----:B------:R-:W-:-:S02]  /*04b0*/  SEL R14, R13, R10, !P1 ;  /* 0x0000000a0d0e7207 */ /* 0x000fc40004800000 */
[----:B------:R-:W-:Y:S01]  /*04c0*/  SEL R18, R13, R10, !P3 ;  /* 0x0000000a0d127207 */ /* 0x000fe20005800000 */
[----:B------:R-:W-:Y:S01]  /*04d0*/  VIADD R13, R15, 0x60 ;  /* 0x000000600f0d7836 */ /* 0x000fe20000000000 */
[----:B------:R-:W-:Y:S02]  /*04e0*/  ISETP.GT.U32.AND P1, PT, R16, 0x7a, PT ;  /* 0x0000007a1000780c */ /* 0x000fe40003f24070 */
[----:B------:R-:W-:Y:S02]  /*04f0*/  ISETP.GE.U32.AND P3, PT, R17, 0x61, PT ;  /* 0x000000611100780c */ /* 0x000fe40003f66070 */
[CC--:B------:R-:W-:Y:S02]  /*0500*/  SEL R16, R12.reuse, R11.reuse, !P5 ;  /* 0x0000000b0c107207 */ /* 0x0c0fe40006800000 */
[----:B------:R-:W-:Y:S01]  /*0510*/  SEL R20, R12, R11, !P0 ;  /* 0x0000000b0c147207 */ /* 0x000fe20004000000 */
[----:B------:R-:W-:Y:S01]  /*0520*/  VIADD R11, R3, 0x4a ;  /* 0x0000004a030b7836 */ /* 0x000fe20000000000 */
[----:B------:R-:W-:-:S02]  /*0530*/  LOP3.LUT R10, R0, 0xff, RZ, 0xc0, !PT ;  /* 0x000000ff000a7812 */ /* 0x000fc400078ec0ff */
[----:B------:R-:W-:Y:S02]  /*0540*/  ISETP.GT.U32.AND P5, PT, R17, 0x7a, PT ;  /* 0x0000007a1100780c */ /* 0x000fe40003fa4070 */
[----:B------:R-:W-:Y:S02]  /*0550*/  SEL R17, R13, R0, !P3 ;  /* 0x000000000d117207 */ /* 0x000fe40005800000 */
[C---:B------:R-:W-:Y:S02]  /*0560*/  ISETP.GE.U32.AND P0, PT, R10.reuse, 0x61, PT ;  /* 0x000000610a00780c */ /* 0x040fe40003f06070 */
[----:B------:R-:W-:Y:S02]  /*0570*/  ISETP.GT.U32.AND P3, PT, R10, 0x7a, PT ;  /* 0x0000007a0a00780c */ /* 0x000fe40003f64070 */
[----:B------:R-:W-:Y:S02]  /*0580*/  SEL R10, R11, R14, P2 ;  /* 0x0000000e0b0a7207 */ /* 0x000fe40001000000 */
[----:B------:R-:W0:Y:S01]  /*0590*/  LDC.64 R14, c[0x0][0x380] ;  /* 0x0000e000ff0e7b82 */ /* 0x000e220000000a00 */
[----:B------:R-:W-:Y:S01]  /*05a0*/  SEL R19, R13, R0, !P0 ;  /* 0x000000000d137207 */ /* 0x000fe20004000000 */
[----:B------:R-:W-:Y:S01]  /*05b0*/  VIADD R13, R3, 0x46 ;  /* 0x00000046030d7836 */ /* 0x000fe20000000000 */
[----:B------:R-:W-:Y:S01]  /*05c0*/  SEL R11, R11, R18, P4 ;  /* 0x000000120b0b7207 */ /* 0x000fe20002000000 */
[C---:B------:R-:W-:Y:S01]  /*05d0*/  VIADD R0, R3.reuse, 0x49 ;  /* 0x0000004903007836 */ /* 0x040fe20000000000 */
[----:B------:R-:W-:Y:S01]  /*05e0*/  IADD3 R2, PT, PT, R2, 0x61, RZ ;  /* 0x0000006102027810 */ /* 0x000fe20007ffe0ff */
[----:B------:R-:W-:Y:S01]  /*05f0*/  VIADD R3, R3, 0x61 ;  /* 0x0000006103037836 */ /* 0x000fe20000000000 */
[----:B------:R-:W-:-:S02]  /*0600*/  SEL R12, R13, R16, P6 ;  /* 0x000000100d0c7207 */ /* 0x000fc40003000000 */
[C---:B------:R-:W-:Y:S02]  /*0610*/  SEL R18, R0.reuse, R17, P5 ;  /* 0x0000001100127207 */ /* 0x040fe40002800000 */
[----:B------:R-:W-:Y:S02]  /*0620*/  SEL R13, R13, R20, P1 ;  /* 0x000000140d0d7207 */ /* 0x000fe40000800000 */
[----:B------:R-:W-:Y:S01]  /*0630*/  SEL R0, R0, R19, P3 ;  /* 0x0000001300007207 */ /* 0x000fe20001800000 */
[----:B------:R-:W-:Y:S01]  /*0640*/  IMAD.MOV.U32 R19, RZ, RZ, RZ ;  /* 0x000000ffff137224 */ /* 0x000fe200078e00ff */
[----:B------:R-:W-:Y:S02]  /*0650*/  LOP3.LUT R5, R5, 0xff, RZ, 0xc0, !PT ;  /* 0x000000ff05057812 */ /* 0x000fe400078ec0ff */
[----:B------:R-:W-:Y:S02]  /*0660*/  LOP3.LUT R6, R6, 0xff, RZ, 0xc0, !PT ;  /* 0x000000ff06067812 */ /* 0x000fe400078ec0ff */
[----:B------:R-:W-:-:S02]  /*0670*/  LOP3.LUT R7, R7, 0xff, RZ, 0xc0, !PT ;  /* 0x000000ff07077812 */ /* 0x000fc400078ec0ff */
[----:B------:R-:W-:Y:S02]  /*0680*/  LOP3.LUT R8, R8, 0xff, RZ, 0xc0, !PT ;  /* 0x000000ff08087812 */ /* 0x000fe400078ec0ff */
[----:B------:R-:W-:Y:S02]  /*0690*/  LOP3.LUT R9, R9, 0xff, RZ, 0xc0, !PT ;  /* 0x000000ff09097812 */ /* 0x000fe400078ec0ff */
[----:B------:R-:W-:Y:S02]  /*06a0*/  LOP3.LUT R10, R10, 0xff, RZ, 0xc0, !PT ;  /* 0x000000ff0a0a7812 */ /* 0x000fe400078ec0ff */
[----:B------:R-:W-:Y:S02]  /*06b0*/  LOP3.LUT R11, R11, 0xff, RZ, 0xc0, !PT ;  /* 0x000000ff0b0b7812 */ /* 0x000fe400078ec0ff */
[----:B------:R-:W-:Y:S02]  /*06c0*/  LOP3.LUT R12, R12, 0xff, RZ, 0xc0, !PT ;  /* 0x000000ff0c0c7812 */ /* 0x000fe400078ec0ff */
[----:B------:R-:W-:-:S02]  /*06d0*/  LOP3.LUT R13, R13, 0xff, RZ, 0xc0, !PT ;  /* 0x000000ff0d0d7812 */ /* 0x000fc400078ec0ff */
[----:B------:R-:W-:Y:S02]  /*06e0*/  LOP3.LUT R18, R18, 0xff, RZ, 0xc0, !PT ;  /* 0x000000ff12127812 */ /* 0x000fe400078ec0ff */
[----:B-1----:R-:W-:-:S07]  /*06f0*/  LOP3.LUT R0, R0, 0xff, RZ, 0xc0, !PT ;  /* 0x000000ff00007812 */ /* 0x002fce00078ec0ff */
.L_x_0:
[----:B0-----:R-:W2:Y:S04]  /*0700*/  LDG.E.U8 R20, desc[UR4][R14.64+0x1] ;  /* 0x000001040e147981 */ /* 0x001ea8000c1e1100 */
[----:B------:R-:W3:Y:S04]  /*0710*/  LDG.E.U8 R29, desc[UR4][R14.64] ;  /* 0x000000040e1d7981 */ /* 0x000ee8000c1e1100 */
[----:B------:R-:W4:Y:S04]  /*0720*/  LDG.E.U8 R24, desc[UR4][R14.64+0x2] ;  /* 0x000002040e187981 */ /* 0x000f28000c1e1100 */
[----:B------:R-:W5:Y:S04]  /*0730*/  LDG.E.U8 R27, desc[UR4][R14.64+0x3] ;  /* 0x000003040e1b7981 */ /* 0x000f68000c1e1100 */
[----:B------:R-:W5:Y:S04]  /*0740*/  LDG.E.U8 R23, desc[UR4][R14.64+0x4] ;  /* 0x000004040e177981 */ /* 0x000f68000c1e1100 */
[----:B------:R-:W5:Y:S04]  /*0750*/  LDG.E.U8 R25, desc[UR4][R14.64+0x5] ;  /* 0x000005040e197981 */ /* 0x000f68000c1e1100 */
[----:B------:R-:W5:Y:S04]  /*0760*/  LDG.E.U8 R21, desc[UR4][R14.64+0x6] ;  /* 0x000006040e157981 */ /* 0x000f68000c1e1100 */
[----:B------:R-:W5:Y:S04]  /*0770*/  LDG.E.U8 R16, desc[UR4][R14.64+0x7] ;  /* 0x000007040e107981 */ /* 0x000f68000c1e1100 */
[----:B------:R-:W5:Y:S04]  /*0780*/  LDG.E.U8 R17, desc[UR4][R14.64+0x8] ;  /* 0x000008040e117981 */ /* 0x000f68000c1e1100 */
[----:B------:R-:W5:Y:S01]  /*0790*/  LDG.E.U8 R22, desc[UR4][R14.64+0x9] ;  /* 0x000009040e167981 */ /* 0x000f62000c1e1100 */
[----:B--2---:R-:W-:-:S03]  /*07a0*/  ISETP.NE.AND P3, PT, R12, R20, PT ;  /* 0x000000140c00720c */ /* 0x004fc60003f65270 */
[----:B------:R-:W2:Y:S01]  /*07b0*/  LDG.E.U8 R12, desc[UR4][R14.64+0xa] ;  /* 0x00000a040e0c7981 */ /* 0x000ea2000c1e1100 */
[----:B------:R-:W-:Y:S01]  /*07c0*/  VIADD R20, R19, 0x32 ;  /* 0x0000003213147836 */ /* 0x000fe20000000000 */
[----:B---3--:R-:W-:Y:S02]  /*07d0*/  ISETP.NE.AND P2, PT, R10, R29, PT ;  /* 0x0000001d0a00720c */ /* 0x008fe40003f45270 */
[----:B----4-:R-:W-:Y:S02]  /*07e0*/  ISETP.NE.AND P4, PT, R18, R24, PT ;  /* 0x000000181200720c */ /* 0x010fe40003f85270 */
[----:B------:R-:W-:-:S04]  /*07f0*/  LOP3.LUT R18, R20, 0xff, RZ, 0xc0, !PT ;  /* 0x000000ff14127812 */ /* 0x000fc800078ec0ff */
[C---:B------:R-:W-:Y:S02]  /*0800*/  ISETP.GE.U32.AND P0, PT, R18.reuse, 0x30, PT ;  /* 0x000000301200780c */ /* 0x040fe40003f06070 */
[----:B------:R-:W-:Y:S02]  /*0810*/  ISETP.GT.U32.AND P1, PT, R18, 0x39, PT ;  /* 0x000000391200780c */ /* 0x000fe40003f24070 */
[----:B------:R-:W-:Y:S01]  /*0820*/  SEL R18, RZ, 0x1, P3 ;  /* 0x00000001ff127807 */ /* 0x000fe20001800000 */
[----:B------:R-:W-:Y:S01]  /*0830*/  IMAD.MOV.U32 R10, RZ, RZ, 0x2 ;  /* 0x00000002ff0a7424 */ /* 0x000fe200078e00ff */
[----:B-----5:R-:W-:Y:S01]  /*0840*/  ISETP.NE.AND P5, PT, R4, R27, PT ;  /* 0x0000001b0400720c */ /* 0x020fe20003fa5270 */
[----:B------:R-:W-:Y:S02]  /*0850*/  @P3 IMAD.MOV R10, RZ, RZ, 0x1 ;  /* 0x00000001ff0a3424 */ /* 0x000fe400078e02ff */
[----:B------:R-:W-:Y:S02]  /*0860*/  VIADD R4, R19, 0x2e ;  /* 0x0000002e13047836 */ /* 0x000fe40000000000 */
[----:B------:R-:W-:Y:S01]  /*0870*/  @P2 IMAD.MOV R10, RZ, RZ, R18 ;  /* 0x000000ffff0a2224 */ /* 0x000fe200078e0212 */
[----:B------:R-:W-:Y:S01]  /*0880*/  ISETP.NE.AND P2, PT, R6, R23, PT ;  /* 0x000000170600720c */ /* 0x000fe20003f45270 */
[----:B------:R-:W-:Y:S01]  /*0890*/  IMAD.MOV R6, RZ, RZ, -R19 ;  /* 0x000000ffff067224 */ /* 0x000fe200078e0a13 */
[----:B------:R-:W-:Y:S01]  /*08a0*/  LOP3.LUT R18, R4, 0xff, RZ, 0xc0, !PT ;  /* 0x000000ff04127812 */ /* 0x000fe200078ec0ff */
[----:B------:R-:W-:-:S02]  /*08b0*/  VIADD R23, R10, 0x1 ;  /* 0x000000010a177836 */ /* 0x000fc40000000000 */
[----:B------:R-:W-:Y:S01]  /*08c0*/  @P4 IMAD.MOV R23, RZ, RZ, R10 ;  /* 0x000000ffff174224 */ /* 0x000fe200078e020a */
[----:B------:R-:W-:Y:S02]  /*08d0*/  PRMT R6, R6, 0x7710, RZ ;  /* 0x0000771006067816 */ /* 0x000fe400000000ff */
[C---:B------:R-:W-:Y:S02]  /*08e0*/  ISETP.GE.U32.AND P4, PT, R18.reuse, 0x30, PT ;  /* 0x000000301200780c */ /* 0x040fe40003f86070 */
[----:B------:R-:W-:Y:S01]  /*08f0*/  ISETP.GT.U32.AND P3, PT, R18, 0x39, PT ;  /* 0x000000391200780c */ /* 0x000fe20003f64070 */
[----:B------:R-:W-:Y:S02]  /*0900*/  @!P0 VIADD R20, R6, 0x2e ;  /* 0x0000002e06148836 */ /* 0x000fe40000000000 */
[----:B------:R-:W-:Y:S01]  /*0910*/  @P1 VIADD R20, R19, 0x29 ;  /* 0x0000002913141836 */ /* 0x000fe20000000000 */
[----:B------:R-:W-:Y:S02]  /*0920*/  ISETP.NE.AND P0, PT, R8, R25, PT ;  /* 0x000000190800720c */ /* 0x000fe40003f05270 */
[----:B------:R-:W-:Y:S01]  /*0930*/  IADD3 R10, PT, PT, R23, 0x1, RZ ;  /* 0x00000001170a7810 */ /* 0x000fe20007ffe0ff */
[----:B------:R-:W-:Y:S01]  /*0940*/  @P5 IMAD.MOV R10, RZ, RZ, R23 ;  /* 0x000000ffff0a5224 */ /* 0x000fe200078e0217 */
[----:B------:R-:W-:-:S03]  /*0950*/  LOP3.LUT R20, R20, 0xff, RZ, 0xc0, !PT ;  /* 0x000000ff14147812 */ /* 0x000fc600078ec0ff */
[----:B------:R-:W-:Y:S01]  /*0960*/  @!P4 VIADD R4, R6, 0x32 ;  /* 0x000000320604c836 */ /* 0x000fe20000000000 */
[----:B------:R-:W-:Y:S01]  /*0970*/  ISETP.NE.AND P1, PT, R20, R21, PT ;  /* 0x000000151400720c */ /* 0x000fe20003f25270 */
[----:B------:R-:W-:Y:S02]  /*0980*/  @P3 VIADD R4, R19, 0x25 ;  /* 0x0000002513043836 */ /* 0x000fe40000000000 */
[----:B------:R-:W-:Y:S02]  /*0990*/  VIADD R8, R10, 0x1 ;  /* 0x000000010a087836 */ /* 0x000fe40000000000 */
[----:B------:R-:W-:Y:S01]  /*09a0*/  @P2 IMAD.MOV R8, RZ, RZ, R10 ;  /* 0x000000ffff082224 */ /* 0x000fe200078e020a */
[----:B------:R-:W-:-:S03]  /*09b0*/  LOP3.LUT R21, R4, 0xff, RZ, 0xc0, !PT ;  /* 0x000000ff04157812 */ /* 0x000fc600078ec0ff */
[----:B------:R-:W-:Y:S02]  /*09c0*/  VIADD R6, R8, 0x1 ;  /* 0x0000000108067836 */ /* 0x000fe40000000000 */
[----:B------:R-:W-:Y:S01]  /*09d0*/  @P0 IMAD.MOV R6, RZ, RZ, R8 ;  /* 0x000000ffff060224 */ /* 0x000fe200078e0208 */
[----:B------:R-:W-:-:S04]  /*09e0*/  ISETP.NE.AND P0, PT, R21, R16, PT ;  /* 0x000000101500720c */ /* 0x000fc80003f05270 */
[----:B------:R-:W-:Y:S01]  /*09f0*/  IADD3 R4, PT, PT, R6, 0x1, RZ ;  /* 0x0000000106047810 */ /* 0x000fe20007ffe0ff */
[----:B------:R-:W-:Y:S01]  /*0a00*/  @P1 IMAD.MOV R4, RZ, RZ, R6 ;  /* 0x000000ffff041224 */ /* 0x000fe200078e0206 */
[----:B------:R-:W-:-:S03]  /*0a10*/  ISETP.NE.AND P1, PT, R17, 0x34, PT ;  /* 0x000000341100780c */ /* 0x000fc60003f25270 */
[----:B------:R-:W-:-:S04]  /*0a20*/  VIADD R6, R4, 0x1 ;  /* 0x0000000104067836 */ /* 0x000fc80000000000 */
[----:B------:R-:W-:Y:S01]  /*0a30*/  @P0 IMAD.MOV R6, RZ, RZ, R4 ;  /* 0x000000ffff060224 */ /* 0x000fe200078e0204 */
[----:B------:R-:W-:-:S03]  /*0a40*/  ISETP.NE.AND P0, PT, R22, 0x34, PT ;  /* 0x000000341600780c */ /* 0x000fc60003f05270 */
[----:B------:R-:W-:Y:S02]  /*0a50*/  VIADD R4, R6, 0x1 ;  /* 0x0000000106047836 */ /* 0x000fe40000000000 */
[----:B------:R-:W-:-:S04]  /*0a60*/  @P1 IMAD.MOV R4, RZ, RZ, R6 ;  /* 0x000000ffff041224 */ /* 0x000fc800078e0206 */
[----:B------:R-:W-:-:S04]  /*0a70*/  VIADD R6, R4, 0x1 ;  /* 0x0000000104067836 */ /* 0x000fc80000000000 */
[----:B------:R-:W-:-:S04]  /*0a80*/  @P0 IMAD.MOV R6, RZ, RZ, R4 ;  /* 0x000000ffff060224 */ /* 0x000fc800078e0204 */
[----:B------:R-:W-:Y:S02]  /*0a90*/  VIADD R4, R6, 0x1 ;  /* 0x0000000106047836 */ /* 0x000fe40000000000 */
[----:B------:R-:W-:Y:S01]  /*0aa0*/  HFMA2 R10, -RZ, RZ, 0, 2.86102294921875e-06 ;  /* 0x00000030ff0a7431 */ /* 0x000fe200000001ff */
[----:B--2---:R-:W-:-:S13]  /*0ab0*/  ISETP.NE.AND P1, PT, R12, RZ, PT ;  /* 0x000000ff0c00720c */ /* 0x004fda0003f25270 */
[----:B------:R-:W-:-:S05]  /*0ac0*/  @P1 IMAD.MOV R4, RZ, RZ, R6 ;  /* 0x000000ffff041224 */ /* 0x000fca00078e0206 */
[----:B------:R-:W-:-:S04]  /*0ad0*/  LOP3.LUT R4, R4, 0xff, RZ, 0xc0, !PT ;  /* 0x000000ff04047812 */ /* 0x000fc800078ec0ff */
[----:B------:R-:W-:-:S13]  /*0ae0*/  ISETP.NE.AND P0, PT, R4, 0xb, PT ;  /* 0x0000000b0400780c */ /* 0x000fda0003f05270 */
[----:B------:R-:W0:Y:S01]  /*0af0*/  @!P0 LDC.64 R22, c[0x0][0x388] ;  /* 0x0000e200ff168b82 */ /* 0x000e220000000a00 */
[----:B------:R-:W-:-:S05]  /*0b00*/  @!P0 VIADD R4, R19, 0x30 ;  /* 0x0000003013048836 */ /* 0x000fca0000000000 */
[----:B0-----:R-:W-:Y:S04]  /*0b10*/  @!P0 STG.E.U8 desc[UR4][R22.64+0x2], R4 ;  /* 0x0000020416008986 */ /* 0x001fe8000c101104 */
[----:B------:R-:W-:Y:S04]  /*0b20*/  @!P0 STG.E.U8 desc[UR4][R22.64+0x3], R10 ;  /* 0x0000030a16008986 */ /* 0x000fe8000c101104 */
[----:B------:R-:W-:Y:S04]  /*0b30*/  @!P0 STG.E.U8 desc[UR4][R22.64], R3 ;  /* 0x0000000316008986 */ /* 0x000fe8000c101104 */
[----:B------:R0:W-:Y:S04]  /*0b40*/  @!P0 STG.E.U8 desc[UR4][R22.64+0x1], R2 ;  /* 0x0000010216008986 */ /* 0x0001e8000c101104 */
[----:B------:R-:W2:Y:S04]  /*0b50*/  LDG.E.U8 R8, desc[UR4][R14.64+0x1] ;  /* 0x000001040e087981 */ /* 0x000ea8000c1e1100 */
[----:B------:R-:W3:Y:S04]  /*0b60*/  LDG.E.U8 R6, desc[UR4][R14.64] ;  /* 0x000000040e067981 */ /* 0x000ee8000c1e1100 */
[----:B------:R-:W4:Y:S04]  /*0b70*/  LDG.E.U8 R26, desc[UR4][R14.64+0x2] ;  /* 0x000002040e1a7981 */ /* 0x000f28000c1e1100 */
[----:B------:R-:W5:Y:S04]  /*0b80*/  LDG.E.U8 R29, desc[UR4][R14.64+0x3] ;  /* 0x000003040e1d7981 */ /* 0x000f68000c1e1100 */
[----:B------:R-:W5:Y:S04]  /*0b90*/  LDG.E.U8 R27, desc[UR4][R14.64+0x4] ;  /* 0x000004040e1b7981 */ /* 0x000f68000c1e1100 */
[----:B------:R-:W5:Y:S04]  /*0ba0*/  LDG.E.U8 R17, desc[UR4][R14.64+0x5] ;  /* 0x000005040e117981 */ /* 0x000f68000c1e1100 */
[----:B------:R-:W5:Y:S04]  /*0bb0*/  LDG.E.U8 R25, desc[UR4][R14.64+0x6] ;  /* 0x000006040e197981 */ /* 0x000f68000c1e1100 */
[----:B------:R-:W5:Y:S04]  /*0bc0*/  LDG.E.U8 R24, desc[UR4][R14.64+0x7] ;  /* 0x000007040e187981 */ /* 0x000f68000c1e1100 */
[----:B0-----:R-:W5:Y:S04]  /*0bd0*/  LDG.E.U8 R23, desc[UR4][R14.64+0x8] ;  /* 0x000008040e177981 */ /* 0x001f68000c1e1100 */
[----:B------:R-:W5:Y:S04]  /*0be0*/  LDG.E.U8 R22, desc[UR4][R14.64+0x9] ;  /* 0x000009040e167981 */ /* 0x000f68000c1e1100 */
[----:B------:R-:W5:Y:S01]  /*0bf0*/  LDG.E.U8 R16, desc[UR4][R14.64+0xa] ;  /* 0x00000a040e107981 */ /* 0x000f62000c1e1100 */
[----:B------:R-:W-:-:S02]  /*0c00*/  IMAD.MOV.U32 R12, RZ, RZ, R13 ;  /* 0x000000ffff0c7224 */ /* 0x000fc400078e000d */
[----:B------:R-:W-:Y:S02]  /*0c10*/  IMAD.MOV.U32 R10, RZ, RZ, R11 ;  /* 0x000000ffff0a7224 */ /* 0x000fe400078e000b */
[----:B------:R-:W-:Y:S01]  /*0c20*/  IMAD.MOV.U32 R18, RZ, RZ, R0 ;  /* 0x000000ffff127224 */ /* 0x000fe200078e0000 */
[----:B--2---:R-:W-:Y:S02]  /*0c30*/  ISETP.NE.AND P1, PT, R12, R8, PT ;  /* 0x000000080c00720c */ /* 0x004fe40003f25270 */
[----:B---3--:R-:W-:Y:S02]  /*0c40*/  ISETP.NE.AND P0, PT, R10, R6, PT ;  /* 0x000000060a00720c */ /* 0x008fe40003f05270 */
[----:B------:R-:W-:Y:S01]  /*0c50*/  SEL R4, RZ, 0x1, P1 ;  /* 0x00000001ff047807 */ /* 0x000fe20000800000 */
[----:B------:R-:W-:Y:S01]  /*0c60*/  IMAD.MOV.U32 R6, RZ, RZ, 0x2 ;  /* 0x00000002ff067424 */ /* 0x000fe200078e00ff */
[----:B----4-:R-:W-:-:S07]  /*0c70*/  ISETP.NE.AND P2, PT, R18, R26, PT ;  /* 0x0000001a1200720c */ /* 0x010fce0003f45270 */
[----:B------:R-:W-:Y:S02]  /*0c80*/  @P1 IMAD.MOV R6, RZ, RZ, 0x1 ;  /* 0x00000001ff061424 */ /* 0x000fe400078e02ff */
[----:B------:R-:W-:Y:S02]  /*0c90*/  @P0 IMAD.MOV R6, RZ, RZ, R4 ;  /* 0x000000ffff060224 */ /* 0x000fe400078e0204 */
[----:B------:R-:W-:Y:S02]  /*0ca0*/  IMAD.MOV.U32 R4, RZ, RZ, R5 ;  /* 0x000000ffff047224 */ /* 0x000fe400078e0005 */
[----:B------:R-:W-:-:S03]  /*0cb0*/  VIADD R8, R6, 0x1 ;  /* 0x0000000106087836 */ /* 0x000fc60000000000 */
[----:B-----5:R-:W-:Y:S02]  /*0cc0*/  ISETP.NE.AND P0, PT, R4, R29, PT ;  /* 0x0000001d0400720c */ /* 0x020fe40003f05270 */
[----:B------:R-:W-:Y:S01]  /*0cd0*/  @P2 IADD3 R8, PT, PT, R6, RZ, RZ ;  /* 0x000000ff06082210 */ /* 0x000fe20007ffe0ff */
[----:B------:R-:W-:-:S05]  /*0ce0*/  IMAD.MOV.U32 R6, RZ, RZ, R7 ;  /* 0x000000ffff067224 */ /* 0x000fca00078e0007 */
[----:B------:R-:W-:Y:S01]  /*0cf0*/  ISETP.NE.AND P1, PT, R6, R27, PT ;  /* 0x0000001b0600720c */ /* 0x000fe20003f25270 */
[----:B------:R-:W-:-:S04]  /*0d00*/  VIADD R26, R8, 0x1 ;  /* 0x00000001081a7836 */ /* 0x000fc80000000000 */
[----:B------:R-:W-:Y:S02]  /*0d10*/  @P0 IMAD.MOV R26, RZ, RZ, R8 ;  /* 0x000000ffff1a0224 */ /* 0x000fe400078e0208 */
[----:B------:R-:W-:-:S05]  /*0d20*/  IMAD.MOV.U32 R8, RZ, RZ, R9 ;  /* 0x000000ffff087224 */ /* 0x000fca00078e0009 */
[----:B------:R-:W-:Y:S01]  /*0d30*/  ISETP.NE.AND P0, PT, R8, R17, PT ;  /* 0x000000110800720c */ /* 0x000fe20003f05270 */
[----:B------:R-:W-:Y:S02]  /*0d40*/  VIADD R17, R26, 0x1 ;  /* 0x000000011a117836 */ /* 0x000fe40000000000 */
[----:B------:R-:W-:Y:S01]  /*0d50*/  @P1 IMAD.MOV R17, RZ, RZ, R26 ;  /* 0x000000ffff111224 */ /* 0x000fe200078e021a */
[----:B------:R-:W-:-:S03]  /*0d60*/  ISETP.NE.AND P1, PT, R20, R25, PT ;  /* 0x000000191400720c */ /* 0x000fc60003f25270 */
[----:B------:R-:W-:-:S06]  /*0d70*/  VIADD R25, R17, 0x1 ;  /* 0x0000000111197836 */ /* 0x000fcc0000000000 */
[----:B------:R-:W-:Y:S01]  /*0d80*/  @P0 IMAD.MOV R25, RZ, RZ, R17 ;  /* 0x000000ffff190224 */ /* 0x000fe200078e0211 */
[----:B------:R-:W-:-:S03]  /*0d90*/  ISETP.NE.AND P0, PT, R21, R24, PT ;  /* 0x000000181500720c */ /* 0x000fc60003f05270 */
[C---:B------:R-:W-:Y:S01]  /*0da0*/  VIADD R17, R25.reuse, 0x1 ;  /* 0x0000000119117836 */ /* 0x040fe20000000000 */
[----:B------:R-:W-:Y:S02]  /*0db0*/  @P1 IADD3 R17, PT, PT, R25, RZ, RZ ;  /* 0x000000ff19111210 */ /* 0x000fe40007ffe0ff */
[----:B------:R-:W-:-:S03]  /*0dc0*/  ISETP.NE.AND P1, PT, R23, 0x35, PT ;  /* 0x000000351700780c */ /* 0x000fc60003f25270 */
[----:B------:R-:W-:-:S04]  /*0dd0*/  VIADD R23, R17, 0x1 ;  /* 0x0000000111177836 */ /* 0x000fc80000000000 */
[----:B------:R-:W-:Y:S01]  /*0de0*/  @P0 IMAD.MOV R23, RZ, RZ, R17 ;  /* 0x000000ffff170224 */ /* 0x000fe200078e0211 */
[----:B------:R-:W-:-:S03]  /*0df0*/  ISETP.NE.AND P0, PT, R22, 0x33, PT ;  /* 0x000000331600780c */ /* 0x000fc60003f05270 */
[----:B------:R-:W-:Y:S02]  /*0e00*/  VIADD R17, R23, 0x1 ;  /* 0x0000000117117836 */ /* 0x000fe40000000000 */
[----:B------:R-:W-:Y:S01]  /*0e10*/  @P1 IMAD.MOV R17, RZ, RZ, R23 ;  /* 0x000000ffff111224 */ /* 0x000fe200078e0217 */
[----:B------:R-:W-:-:S03]  /*0e20*/  ISETP.NE.AND P1, PT, R16, RZ, PT ;  /* 0x000000ff1000720c */ /* 0x000fc60003f25270 */
[----:B------:R-:W-:-:S04]  /*0e30*/  VIADD R22, R17, 0x1 ;  /* 0x0000000111167836 */ /* 0x000fc80000000000 */
[----:B------:R-:W-:-:S04]  /*0e40*/  @P0 IMAD.MOV R22, RZ, RZ, R17 ;  /* 0x000000ffff160224 */ /* 0x000fc800078e0211 */
[----:B------:R-:W-:Y:S02]  /*0e50*/  VIADD R16, R22, 0x1 ;  /* 0x0000000116107836 */ /* 0x000fe40000000000 */
[----:B------:R-:W-:-:S05]  /*0e60*/  @P1 IMAD.MOV R16, RZ, RZ, R22 ;  /* 0x000000ffff101224 */ /* 0x000fca00078e0216 */
[----:B------:R-:W-:-:S04]  /*0e70*/  LOP3.LUT R16, R16, 0xff, RZ, 0xc0, !PT ;  /* 0x000000ff10107812 */ /* 0x000fc800078ec0ff */
[----:B------:R-:W-:-:S13]  /*0e80*/  ISETP.NE.AND P0, PT, R16, 0xb, PT ;  /* 0x0000000b1000780c */ /* 0x000fda0003f05270 */
[----:B------:R-:W0:Y:S01]  /*0e90*/  @!P0 LDC.64 R16, c[0x0][0x388] ;  /* 0x0000e200ff108b82 */ /* 0x000e220000000a00 */
[----:B------:R-:W-:Y:S01]  /*0ea0*/  IMAD.MOV.U32 R22, RZ, RZ, 0x31 ;  /* 0x00000031ff167424 */ /* 0x000fe200078e00ff */
[----:B------:R-:W-:-:S05]  /*0eb0*/  @!P0 IADD3 R26, PT, PT, R19, 0x30, RZ ;  /* 0x00000030131a8810 */ /* 0x000fca0007ffe0ff */
[----:B0-----:R-:W-:Y:S04]  /*0ec0*/  @!P0 STG.E.U8 desc[UR4][R16.64+0x2], R26 ;  /* 0x0000021a10008986 */ /* 0x001fe8000c101104 */
[----:B------:R0:W-:Y:S04]  /*0ed0*/  @!P0 STG.E.U8 desc[UR4][R16.64+0x3], R22 ;  /* 0x0000031610008986 */ /* 0x0001e8000c101104 */
[----:B------:R-:W-:Y:S04]  /*0ee0*/  @!P0 STG.E.U8 desc[UR4][R16.64], R3 ;  /* 0x0000000310008986 */ /* 0x000fe8000c101104 */
[----:B------:R1:W-:Y:S04]  /*0ef0*/  @!P0 STG.E.U8 desc[UR4][R16.64+0x1], R2 ;  /* 0x0000010210008986 */ /* 0x0003e8000c101104 */
[----:B------:R-:W2:Y:S04]  /*0f00*/  LDG.E.U8 R25, desc[UR4][R14.64+0x1] ;  /* 0x000001040e197981 */ /* 0x000ea8000c1e1100 */
[----:B------:R-:W3:Y:S04]  /*0f10*/  LDG.E.U8 R27, desc[UR4][R14.64] ;  /* 0x000000040e1b7981 */ /* 0x000ee8000c1e1100 */
[----:B------:R-:W4:Y:S04]  /*0f20*/  LDG.E.U8 R29, desc[UR4][R14.64+0x2] ;  /* 0x000002040e1d7981 */ /* 0x000f28000c1e1100 */
[----:B------:R-:W5:Y:S04]  /*0f30*/  LDG.E.U8 R24, desc[UR4][R14.64+0x3] ;  /* 0x000003040e187981 */ /* 0x000f68000c1e1100 */
[----:B------:R-:W5:Y:S01]  /*0f40*/  LDG.E.U8 R23, desc[UR4][R14.64+0x4] ;  /* 0x000004040e177981 */ /* 0x000f62000c1e1100 */
[----:B0-----:R-:W-:-:S03]  /*0f50*/  IMAD.MOV.U32 R22, RZ, RZ, 0x2 ;  /* 0x00000002ff167424 */ /* 0x001fc600078e00ff */
[----:B-1----:R-:W5:Y:S01]  /*0f60*/  LDG.E.U8 R17, desc[UR4][R14.64+0x8] ;  /* 0x000008040e117981 */ /* 0x002f62000c1e1100 */
[----:B--2---:R-:W-:-:S03]  /*0f70*/  ISETP.NE.AND P1, PT, R12, R25, PT ;  /* 0x000000190c00720c */ /* 0x004fc60003f25270 */
[----:B------:R-:W2:Y:S01]  /*0f80*/  LDG.E.U8 R25, desc[UR4][R14.64+0x5] ;  /* 0x000005040e197981 */ /* 0x000ea2000c1e1100 */
[----:B---3--:R-:W-:-:S03]  /*0f90*/  ISETP.NE.AND P0, PT, R10, R27, PT ;  /* 0x0000001b0a00720c */ /* 0x008fc60003f05270 */
[----:B------:R-:W3:Y:S01]  /*0fa0*/  LDG.E.U8 R27, desc[UR4][R14.64+0x6] ;  /* 0x000006040e1b7981 */ /* 0x000ee2000c1e1100 */
[----:B------:R-:W-:Y:S02]  /*0fb0*/  SEL R16, RZ, 0x1, P1 ;  /* 0x00000001ff107807 */ /* 0x000fe40000800000 */
[----:B----4-:R-:W-:-:S03]  /*0fc0*/  ISETP.NE.AND P2, PT, R18, R29, PT ;  /* 0x0000001d1200720c */ /* 0x010fc60003f45270 */
[----:B------:R-:W-:-:S04]  /*0fd0*/  @P1 IMAD.MOV R22, RZ, RZ, 0x1 ;  /* 0x00000001ff161424 */ /* 0x000fc800078e02ff */
[----:B------:R-:W-:Y:S02]  /*0fe0*/  @P0 IMAD.MOV R22, RZ, RZ, R16 ;  /* 0x000000ffff160224 */ /* 0x000fe400078e0210 */
[----:B------:R-:W4:Y:S01]  /*0ff0*/  LDG.E.U8 R16, desc[UR4][R14.64+0x7] ;  /* 0x000007040e107981 */ /* 0x000f22000c1e1100 */
[----:B-----5:R-:W-:Y:S01]  /*1000*/  ISETP.NE.AND P0, PT, R4, R24, PT ;  /* 0x000000180400720c */ /* 0x020fe20003f05270 */
[----:B------:R-:W-:Y:S02]  /*1010*/  VIADD R24, R22, 0x1 ;  /* 0x0000000116187836 */ /* 0x000fe40000000000 */
[----:B------:R-:W-:Y:S02]  /*1020*/  @P2 IMAD.MOV R24, RZ, RZ, R22 ;  /* 0x000000ffff182224 */ /* 0x000fe400078e0216 */
[----:B------:R-:W5:Y:S02]  /*1030*/  LDG.E.U8 R22, desc[UR4][R14.64+0x9] ;  /* 0x000009040e167981 */ /* 0x000f64000c1e1100 */
[----:B------:R-:W-:-:S06]  /*1040*/  VIADD R26, R24, 0x1 ;  /* 0x00000001181a7836 */ /* 0x000fcc0000000000 */
[----:B------:R-:W-:Y:S01]  /*1050*/  @P0 IMAD.MOV R26, RZ, RZ, R24 ;  /* 0x000000ffff1a0224 */ /* 0x000fe200078e0218 */
[----:B------:R-:W-:Y:S02]  /*1060*/  ISETP.NE.AND P0, PT, R6, R23, PT ;  /* 0x000000170600720c */ /* 0x000fe40003f05270 */
[----:B------:R-:W5:Y:S01]  /*1070*/  LDG.E.U8 R23, desc[UR4][R14.64+0xa] ;  /* 0x00000a040e177981 */ /* 0x000f62000c1e1100 */
[----:B------:R-:W-:-:S10]  /*1080*/  VIADD R24, R26, 0x1 ;  /* 0x000000011a187836 */ /* 0x000fd40000000000 */
[----:B------:R-:W-:Y:S01]  /*1090*/  @P0 IMAD.MOV R24, RZ, RZ, R26 ;  /* 0x000000ffff180224 */ /* 0x000fe200078e021a */
[----:B--2---:R-:W-:Y:S02]  /*10a0*/  ISETP.NE.AND P1, PT, R8, R25, PT ;  /* 0x000000190800720c */ /* 0x004fe40003f25270 */
[----:B---3--:R-:W-:Y:S02]  /*10b0*/  ISETP.NE.AND P0, PT, R20, R27, PT ;  /* 0x0000001b1400720c */ /* 0x008fe40003f05270 */
[----:B------:R-:W-:-:S09]  /*10c0*/  IADD3 R25, PT, PT, R24, 0x1, RZ ;  /* 0x0000000118197810 */ /* 0x000fd20007ffe0ff */
[----:B------:R-:W-:Y:S01]  /*10d0*/  @P1 IMAD.MOV R25, RZ, RZ, R24 ;  /* 0x000000ffff191224 */ /* 0x000fe200078e0218 */
[----:B----4-:R-:W-:-:S03]  /*10e0*/  ISETP.NE.AND P1, PT, R21, R16, PT ;  /* 0x000000101500720c */ /* 0x010fc60003f25270 */
[----:B------:R-:W-:Y:S02]  /*10f0*/  VIADD R16, R25, 0x1 ;  /* 0x0000000119107836 */ /* 0x000fe40000000000 */
[----:B------:R-:W-:Y:S01]  /*1100*/  @P0 IMAD.MOV R16, RZ, RZ, R25 ;  /* 0x000000ffff100224 */ /* 0x000fe200078e0219 */
[----:B------:R-:W-:-:S03]  /*1110*/  ISETP.NE.AND P0, PT, R17, 0x36, PT ;  /* 0x000000361100780c */ /* 0x000fc60003f05270 */
[----:B------:R-:W-:-:S04]  /*1120*/  VIADD R17, R16, 0x1 ;  /* 0x0000000110117836 */ /* 0x000fc80000000000 */
[----:B------:R-:W-:Y:S01]  /*1130*/  @P1 IMAD.MOV R17, RZ, RZ, R16 ;  /* 0x000000ffff111224 */ /* 0x000fe200078e0210 */
[----:B-----5:R-:W-:-:S03]  /*1140*/  ISETP.NE.AND P1, PT, R22, 0x32, PT ;  /* 0x000000321600780c */ /* 0x020fc60003f25270 */
[----:B------:R-:W-:Y:S02]  /*1150*/  VIADD R16, R17, 0x1 ;  /* 0x0000000111107836 */ /* 0x000fe40000000000 */
[----:B------:R-:W-:Y:S01]  /*1160*/  @P0 IMAD.MOV R16, RZ, RZ, R17 ;  /* 0x000000ffff100224 */ /* 0x000fe200078e0211 */
[----:B------:R-:W-:-:S03]  /*1170*/  ISETP.NE.AND P0, PT, R23, RZ, PT ;  /* 0x000000ff1700720c */ /* 0x000fc60003f05270 */
[----:B------:R-:W-:-:S04]  /*1180*/  VIADD R17, R16, 0x1 ;  /* 0x0000000110117836 */ /* 0x000fc80000000000 */
[----:B------:R-:W-:-:S05]  /*1190*/  @P1 IMAD.MOV R17, RZ, RZ, R16 ;  /* 0x000000ffff111224 */ /* 0x000fca00078e0210 */
[----:B------:R-:W-:Y:S01]  /*11a0*/  IADD3 R16, PT, PT, R17, 0x1, RZ ;  /* 0x0000000111107810 */ /* 0x000fe20007ffe0ff */
[----:B------:R-:W-:-:S05]  /*11b0*/  @P0 IMAD.MOV R16, RZ, RZ, R17 ;  /* 0x000000ffff100224 */ /* 0x000fca00078e0211 */
[----:B------:R-:W-:-:S04]  /*11c0*/  LOP3.LUT R16, R16, 0xff, RZ, 0xc0, !PT ;  /* 0x000000ff10107812 */ /* 0x000fc800078ec0ff */
[----:B------:R-:W-:-:S13]  /*11d0*/  ISETP.NE.AND P0, PT, R16, 0xb, PT ;  /* 0x0000000b1000780c */ /* 0x000fda0003f05270 */
[----:B------:R-:W0:Y:S01]  /*11e0*/  @!P0 LDC.64 R16, c[0x0][0x388] ;  /* 0x0000e200ff108b82 */ /* 0x000e220000000a00 */
[----:B------:R-:W-:Y:S02]  /*11f0*/  IMAD.MOV.U32 R22, RZ, RZ, 0x32 ;  /* 0x00000032ff167424 */ /* 0x000fe400078e00ff */
[----:B------:R-:W-:-:S05]  /*1200*/  @!P0 VIADD R26, R19, 0x30 ;  /* 0x00000030131a8836 */ /* 0x000fca0000000000 */
        /* <DEDUP_REMOVED lines=25> */
[----:B------:R-:W-:Y:S02]  /*13a0*/  @P0 IADD3 R26, PT, PT, R24, RZ, RZ ;  /* 0x000000ff181a0210 */ /* 0x000fe40007ffe0ff */
[----:B------:R-:W-:Y:S02]  /*13b0*/  ISETP.NE.AND P0, PT, R6, R23, PT ;  /* 0x000000170600720c */ /* 0x000fe40003f05270 */
[----:B------:R-:W5:Y:S01]  /*13c0*/  LDG.E.U8 R23, desc[UR4][R14.64+0xa] ;  /* 0x00000a040e177981 */ /* 0x000f62000c1e1100 */
[----:B------:R-:W-:-:S10]  /*13d0*/  VIADD R24, R26, 0x1 ;  /* 0x000000011a187836 */ /* 0x000fd40000000000 */
[----:B------:R-:W-:Y:S01]  /*13e0*/  @P0 IMAD.MOV R24, RZ, RZ, R26 ;  /* 0x000000ffff180224 */ /* 0x000fe200078e021a */
[----:B--2---:R-:W-:Y:S02]  /*13f0*/  ISETP.NE.AND P1, PT, R8, R25, PT ;  /* 0x000000190800720c */ /* 0x004fe40003f25270 */
[----:B---3--:R-:W-:Y:S01]  /*1400*/  ISETP.NE.AND P0, PT, R20, R27, PT ;  /* 0x0000001b1400720c */ /* 0x008fe20003f05270 */
[----:B------:R-:W-:-:S10]  /*1410*/  VIADD R25, R24, 0x1 ;  /* 0x0000000118197836 */ /* 0x000fd40000000000 */
        /* <DEDUP_REMOVED lines=8> */
[C---:B------:R-:W-:Y:S02]  /*14a0*/  VIADD R16, R17.reuse, 0x1 ;  /* 0x0000000111107836 */ /* 0x040fe40000000000 */
[----:B------:R-:W-:Y:S02]  /*14b0*/  @P0 IADD3 R16, PT, PT, R17, RZ, RZ ;  /* 0x000000ff11100210 */ /* 0x000fe40007ffe0ff */
[----:B------:R-:W-:-:S03]  /*14c0*/  ISETP.NE.AND P0, PT, R23, RZ, PT ;  /* 0x000000ff1700720c */ /* 0x000fc60003f05270 */
[----:B------:R-:W-:-:S03]  /*14d0*/  VIADD R17, R16, 0x1 ;  /* 0x0000000110117836 */ /* 0x000fc60000000000 */
[----:B------:R-:W-:-:S04]  /*14e0*/  @P1 IMAD.MOV R17, RZ, RZ, R16 ;  /* 0x000000ffff111224 */ /* 0x000fc800078e0210 */
[----:B------:R-:W-:-:S03]  /*14f0*/  VIADD R16, R17, 0x1 ;  /* 0x0000000111107836 */ /* 0x000fc60000000000 */
        /* <DEDUP_REMOVED lines=26> */
[----:B-----5:R-:W-:Y:S02]  /*16a0*/  ISETP.NE.AND P0, PT, R4, R24, PT ;  /* 0x000000180400720c */ /* 0x020fe40003f05270 */
[----:B------:R-:W-:Y:S01]  /*16b0*/  IADD3 R24, PT, PT, R22, 0x1, RZ ;  /* 0x0000000116187810 */ /* 0x000fe20007ffe0ff */
        /* <DEDUP_REMOVED lines=15> */
[----:B------:R-:W-:-:S04]  /*17b0*/  ISETP.NE.AND P0, PT, R17, 0x38, PT ;  /* 0x000000381100780c */ /* 0x000fc80003f05270 */
[----:B------:R-:W-:-:S03]  /*17c0*/  IADD3 R17, PT, PT, R16, 0x1, RZ ;  /* 0x0000000110117810 */ /* 0x000fc60007ffe0ff */
[----:B------:R-:W-:Y:S01]  /*17d0*/  @P1 IMAD.MOV R17, RZ, RZ, R16 ;  /* 0x000000ffff111224 */ /* 0x000fe200078e0210 */
[----:B-----5:R-:W-:-:S03]  /*17e0*/  ISETP.NE.AND P1, PT, R22, 0x30, PT ;  /* 0x000000301600780c */ /* 0x020fc60003f25270 */
        /* <DEDUP_REMOVED lines=21> */
[----:B0-----:R-:W-:-:S03]  /*1940*/  HFMA2 R22, -RZ, RZ, 0, 1.1920928955078125e-07 ;  /* 0x00000002ff167431 */ /* 0x001fc600000001ff */
        /* <DEDUP_REMOVED lines=23> */
[----:B------:R-:W-:Y:S02]  /*1ac0*/  @P1 IADD3 R25, PT, PT, R24, RZ, RZ ;  /* 0x000000ff18191210 */ /* 0x000fe40007ffe0ff */
        /* <DEDUP_REMOVED lines=11> */
[----:B------:R-:W-:-:S04]  /*1b80*/  @P1 IMAD.MOV R17, RZ, RZ, R16 ;  /* 0x000000ffff111224 */ /* 0x000fc800078e0210 */
[C---:B------:R-:W-:Y:S02]  /*1b90*/  VIADD R16, R17.reuse, 0x1 ;  /* 0x0000000111107836 */ /* 0x040fe40000000000 */
[----:B------:R-:W-:-:S04]  /*1ba0*/  @P0 IADD3 R16, PT, PT, R17, RZ, RZ ;  /* 0x000000ff11100210 */ /* 0x000fc80007ffe0ff */
        /* <DEDUP_REMOVED lines=32> */
[----:B------:R-:W5:Y:S02]  /*1db0*/  LDG.E.U8 R23, desc[UR4][R14.64+0xa] ;  /* 0x00000a040e177981 */ /* 0x000f64000c1e1100 */
[----:B------:R-:W-:-:S09]  /*1dc0*/  IADD3 R24, PT, PT, R26, 0x1, RZ ;  /* 0x000000011a187810 */ /* 0x000fd20007ffe0ff */
        /* <DEDUP_REMOVED lines=14> */
[----:B------:R-:W-:-:S04]  /*1eb0*/  ISETP.NE.AND P0, PT, R23, RZ, PT ;  /* 0x000000ff1700720c */ /* 0x000fc80003f05270 */
[----:B------:R-:W-:-:S03]  /*1ec0*/  IADD3 R17, PT, PT, R16, 0x1, RZ ;  /* 0x0000000110117810 */ /* 0x000fc60007ffe0ff */
        /* <DEDUP_REMOVED lines=29> */
[C---:B------:R-:W-:Y:S02]  /*20a0*/  VIADD R24, R22.reuse, 0x1 ;  /* 0x0000000116187836 */ /* 0x040fe40000000000 */
[----:B------:R-:W-:Y:S02]  /*20b0*/  @P2 IADD3 R24, PT, PT, R22, RZ, RZ ;  /* 0x000000ff16182210 */ /* 0x000fe40007ffe0ff */
[----:B------:R-:W5:Y:S03]  /*20c0*/  LDG.E.U8 R22, desc[UR4][R14.64+0x9] ;  /* 0x000009040e167981 */ /* 0x000f66000c1e1100 */
[----:B------:R-:W-:-:S05]  /*20d0*/  VIADD R26, R24, 0x1 ;  /* 0x00000001181a7836 */ /* 0x000fca0000000000 */
        /* <DEDUP_REMOVED lines=14> */
[----:B------:R-:W-:Y:S02]  /*21c0*/  @P1 IADD3 R17, PT, PT, R16, RZ, RZ ;  /* 0x000000ff10111210 */ /* 0x000fe40007ffe0ff */
        /* <DEDUP_REMOVED lines=30> */
[----:B------:R-:W-:-:S04]  /*23b0*/  @P1 IADD3 R22, PT, PT, RZ, 0x1, RZ ;  /* 0x00000001ff161810 */ /* 0x000fc80007ffe0ff */
        /* <DEDUP_REMOVED lines=16> */
[----:B----4-:R-:W-:-:S04]  /*24c0*/  ISETP.NE.AND P1, PT, R21, R16, PT ;  /* 0x000000101500720c */ /* 0x010fc80003f25270 */
[----:B------:R-:W-:Y:S01]  /*24d0*/  IADD3 R16, PT, PT, R25, 0x1, RZ ;  /* 0x0000000119107810 */ /* 0x000fe20007ffe0ff */
        /* <DEDUP_REMOVED lines=15> */
[----:B------:R-:W-:Y:S02]  /*25d0*/  HFMA2 R22, -RZ, RZ, 0, 3.337860107421875e-06 ;  /* 0x00000038ff167431 */ /* 0x000fe400000001ff */
        /* <DEDUP_REMOVED lines=53> */
[C---:B------:R-:W-:Y:S02]  /*2930*/  @!P0 VIADD R21, R19.reuse, 0x30 ;  /* 0x0000003013158836 */ /* 0x040fe40000000000 */
[----:B------:R-:W-:-:S03]  /*2940*/  VIADD R19, R19, 0x1 ;  /* 0x0000000113137836 */ /* 0x000fc60000000000 */
[----:B0-----:R1:W-:Y:S04]  /*2950*/  @!P0 STG.E.U8 desc[UR4][R16.64+0x2], R21 ;  /* 0x0000021510008986 */ /* 0x0013e8000c101104 */
[----:B------:R1:W-:Y:S04]  /*2960*/  @!P0 STG.E.U8 desc[UR4][R16.64+0x3], R20 ;  /* 0x0000031410008986 */ /* 0x0003e8000c101104 */
[----:B------:R1:W-:Y:S04]  /*2970*/  @!P0 STG.E.U8 desc[UR4][R16.64], R3 ;  /* 0x0000000310008986 */ /* 0x0003e8000c101104 */
[----:B------:R1:W-:Y:S01]  /*2980*/  @!P0 STG.E.U8 desc[UR4][R16.64+0x1], R2 ;  /* 0x0000010210008986 */ /* 0x0003e2000c101104 */
[----:B------:R-:W-:-:S13]  /*2990*/  ISETP.NE.AND P0, PT, R19, 0xa, PT ;  /* 0x0000000a1300780c */ /* 0x000fda0003f05270 */
[----:B-1----:R-:W-:Y:S05]  /*29a0*/  @P0 BRA `(.L_x_0) ;  /* 0xffffffdc00540947 */ /* 0x002fea000383ffff */
[----:B------:R-:W-:Y:S05]  /*29b0*/  EXIT ;  /* 0x000000000000794d */ /* 0x000fea0003800000 */
.L_x_1:
[----:B------:R-:W-:-:S00]  /*29c0*/  BRA `(.L_x_1) ;  /* 0xfffffffc00fc7947 */ /* 0x000fc0000383ffff */
[----:B------:R-:W-:-:S00]  /*29d0*/  NOP ;  /* 0x0000000000007918 */ /* 0x000fc00000000000 */
        /* <DEDUP_REMOVED lines=10> */
.L_x_2:


//--------------------- .nv.shared.reserved.0     --------------------------
	.section	.nv.shared.reserved.0,"aw",@nobits
	.weak		__nv_reservedSMEM_offset_0_alias
	.size		__nv_reservedSMEM_offset_0_alias, 0, 64
	.other		__nv_reservedSMEM_offset_0_alias,@"STO_CUDA_RESERVED_SHARED STV_DEFAULT"
__nv_reservedSMEM_offset_0_alias:
	.zero		0
	.zero		64


//--------------------- .nv.constant0._Z10cuda_CryptPhS_ --------------------------
	.section	.nv.constant0._Z10cuda_CryptPhS_,"a",@progbits
	.sectionflags	@""
	.align	4
.nv.constant0._Z10cuda_CryptPhS_:
	.zero		912


//--------------------- SYMBOLS --------------------------

	.type		.nv.reservedSmem.offset0,@object
	.size		.nv.reservedSmem.offset0,0x4
